//
// Generated by NVIDIA NVVM Compiler
//
// Compiler Build ID: CL-36424714
// Cuda compilation tools, release 13.0, V13.0.88
// Based on NVVM 20.0.0
//

.version 9.0
.target sm_100
.address_size 64

	// .globl	_Z15vectorAddKernelPfS_S_i

.visible .entry _Z15vectorAddKernelPfS_S_i(
	.param .u64 .ptr .align 1 _Z15vectorAddKernelPfS_S_i_param_0,
	.param .u64 .ptr .align 1 _Z15vectorAddKernelPfS_S_i_param_1,
	.param .u64 .ptr .align 1 _Z15vectorAddKernelPfS_S_i_param_2,
	.param .u32 _Z15vectorAddKernelPfS_S_i_param_3
)
{
	.reg .pred 	%p<2>;
	.reg .b32 	%r<6>;
	.reg .b32 	%f<4>;
	.reg .b64 	%rd<11>;

	ld.param.u64 	%rd1, [_Z15vectorAddKernelPfS_S_i_param_0];
	ld.param.u64 	%rd2, [_Z15vectorAddKernelPfS_S_i_param_1];
	ld.param.u64 	%rd3, [_Z15vectorAddKernelPfS_S_i_param_2];
	ld.param.u32 	%r2, [_Z15vectorAddKernelPfS_S_i_param_3];
	mov.u32 	%r3, %tid.x;
	mov.u32 	%r4, %ntid.x;
	mov.u32 	%r5, %ctaid.x;
	mad.lo.s32 	%r1, %r4, %r5, %r3;
	setp.gt.s32 	%p1, %r1, %r2;
	@%p1 bra 	$L__BB0_2;
	cvta.to.global.u64 	%rd4, %rd1;
	cvta.to.global.u64 	%rd5, %rd2;
	cvta.to.global.u64 	%rd6, %rd3;
	mul.wide.s32 	%rd7, %r1, 4;
	add.s64 	%rd8, %rd4, %rd7;
	ld.global.f32 	%f1, [%rd8];
	add.s64 	%rd9, %rd5, %rd7;
	ld.global.f32 	%f2, [%rd9];
	add.f32 	%f3, %f1, %f2;
	add.s64 	%rd10, %rd6, %rd7;
	st.global.f32 	[%rd10], %f3;
$L__BB0_2:
	ret;

}


// ===== COMPILED SASS (sm_100) =====

	.target	sm_100

	.elftype	@"ET_EXEC"


//--------------------- .note.nv.tkinfo           --------------------------
	.section	.note.nv.tkinfo,"",@"SHT_NOTE"
	.sectionflags	@"SHF_NOTE_NV_TKINFO"
	.tkinfo
        /*0018*/ 	.word	0x00000002
        /*0030*/ 	.string	""
        /*0030*/ 	.string	"ptxas"
        /*0030*/ 	.string	"Cuda compilation tools, release 13.0, V13.0.88"
        /*0030*/ 	.string	"Build cuda_13.0.r13.0/compiler.36424714_0"
        /*0030*/ 	.string	"-arch sm_100 -m 64 "



//--------------------- .note.nv.cuinfo           --------------------------
	.section	.note.nv.cuinfo,"",@"SHT_NOTE"
	.sectionflags	@"SHF_NOTE_NV_CUINFO"
        /*0018*/ 	.short	0x0002
        /*001a*/ 	.short	0x0064
        /*001c*/ 	.short	0x0082
	.zero		2


//--------------------- .nv.info                  --------------------------
	.section	.nv.info,"",@"SHT_CUDA_INFO"
	.align	4


	//----- nvinfo : EIATTR_REGCOUNT
	.align		4
        /*0000*/ 	.byte	0x04, 0x2f
        /*0002*/ 	.short	(.L_1 - .L_0)
	.align		4
.L_0:
        /*0004*/ 	.word	index@(_Z15vectorAddKernelPfS_S_i)
        /*0008*/ 	.word	0x0000000c


	//----- nvinfo : EIATTR_FRAME_SIZE
	.align		4
.L_1:
        /*000c*/ 	.byte	0x04, 0x11
        /*000e*/ 	.short	(.L_3 - .L_2)
	.align		4
.L_2:
        /*0010*/ 	.word	index@(_Z15vectorAddKernelPfS_S_i)
        /*0014*/ 	.word	0x00000000


	//----- nvinfo : EIATTR_MIN_STACK_SIZE
	.align		4
.L_3:
        /*0018*/ 	.byte	0x04, 0x12
        /*001a*/ 	.short	(.L_5 - .L_4)
	.align		4
.L_4:
        /*001c*/ 	.word	index@(_Z15vectorAddKernelPfS_S_i)
        /*0020*/ 	.word	0x00000000
.L_5:


//--------------------- .nv.compat                --------------------------
	.section	.nv.compat,"",@"SHT_CUDA_COMPAT_INFO"
	.align	4
        /*0000*/ 	.byte	0x02, 0x09, 0x00, 0x00, 0x02, 0x02, 0x01, 0x00, 0x02, 0x05, 0x05, 0x00, 0x03, 0x07, 0x01, 0x01
        /*0010*/ 	.byte	0x02, 0x03, 0x00, 0x00, 0x02, 0x06, 0x01, 0x00, 0x04, 0x0b, 0x08, 0x00, 0x09, 0x00, 0x00, 0x00
        /*0020*/ 	.byte	0x00, 0x00, 0x00, 0x00


//--------------------- .nv.info._Z15vectorAddKernelPfS_S_i --------------------------
	.section	.nv.info._Z15vectorAddKernelPfS_S_i,"",@"SHT_CUDA_INFO"
	.sectionflags	@""
	.align	4


	//----- nvinfo : EIATTR_CUDA_API_VERSION
	.align		4
        /*0000*/ 	.byte	0x04, 0x37
        /*0002*/ 	.short	(.L_7 - .L_6)
.L_6:
        /*0004*/ 	.word	0x00000082


	//----- nvinfo : EIATTR_KPARAM_INFO
	.align		4
.L_7:
        /*0008*/ 	.byte	0x04, 0x17
        /*000a*/ 	.short	(.L_9 - .L_8)
.L_8:
        /*000c*/ 	.word	0x00000000
        /*0010*/ 	.short	0x0003
        /*0012*/ 	.short	0x0018
        /*0014*/ 	.byte	0x00, 0xf0, 0x11, 0x00


	//----- nvinfo : EIATTR_KPARAM_INFO
	.align		4
.L_9:
        /*0018*/ 	.byte	0x04, 0x17
        /*001a*/ 	.short	(.L_11 - .L_10)
.L_10:
        /*001c*/ 	.word	0x00000000
        /*0020*/ 	.short	0x0002
        /*0022*/ 	.short	0x0010
        /*0024*/ 	.byte	0x00, 0xf5, 0x21, 0x00


	//----- nvinfo : EIATTR_KPARAM_INFO
	.align		4
.L_11:
        /*0028*/ 	.byte	0x04, 0x17
        /*002a*/ 	.short	(.L_13 - .L_12)
.L_12:
        /*002c*/ 	.word	0x00000000
        /*0030*/ 	.short	0x0001
        /*0032*/ 	.short	0x0008
        /*0034*/ 	.byte	0x00, 0xf5, 0x21, 0x00


	//----- nvinfo : EIATTR_KPARAM_INFO
	.align		4
.L_13:
        /*0038*/ 	.byte	0x04, 0x17
        /*003a*/ 	.short	(.L_15 - .L_14)
.L_14:
        /*003c*/ 	.word	0x00000000
        /*0040*/ 	.short	0x0000
        /*0042*/ 	.short	0x0000
        /*0044*/ 	.byte	0x00, 0xf5, 0x21, 0x00


	//----- nvinfo : EIATTR_SPARSE_MMA_MASK
	.align		4
.L_15:
        /*0048*/ 	.byte	0x03, 0x50
        /*004a*/ 	.short	0x0000


	//----- nvinfo : EIATTR_MAXREG_COUNT
	.align		4
        /*004c*/ 	.byte	0x03, 0x1b
        /*004e*/ 	.short	0x00ff


	//----- nvinfo : EIATTR_MERCURY_ISA_VERSION
	.align		4
        /*0050*/ 	.byte	0x03, 0x5f
        /*0052*/ 	.short	0x0101


	//----- nvinfo : EIATTR_VRC_CTA_INIT_COUNT
	.align		4
        /*0054*/ 	.byte	0x02, 0x4a
	.zero		1
	.zero		1


	//----- nvinfo : EIATTR_EXIT_INSTR_OFFSETS
	.align		4
        /*0058*/ 	.byte	0x04, 0x1c
        /*005a*/ 	.short	(.L_17 - .L_16)


	//   ....[0]....
.L_16:
        /*005c*/ 	.word	0x00000070


	//   ....[1]....
        /*0060*/ 	.word	0x00000130


	//----- nvinfo : EIATTR_CBANK_PARAM_SIZE
	.align		4
.L_17:
        /*0064*/ 	.byte	0x03, 0x19
        /*0066*/ 	.short	0x001c


	//----- nvinfo : EIATTR_PARAM_CBANK
	.align		4
        /*0068*/ 	.byte	0x04, 0x0a
        /*006a*/ 	.short	(.L_19 - .L_18)
	.align		4
.L_18:
        /*006c*/ 	.word	index@(.nv.constant0._Z15vectorAddKernelPfS_S_i)
        /*0070*/ 	.short	0x0380
        /*0072*/ 	.short	0x001c


	//----- nvinfo : EIATTR_SW_WAR
	.align		4
.L_19:
        /*0074*/ 	.byte	0x04, 0x36
        /*0076*/ 	.short	(.L_21 - .L_20)
.L_20:
        /*0078*/ 	.word	0x00000008
.L_21:


//--------------------- .nv.callgraph             --------------------------
	.section	.nv.callgraph,"",@"SHT_CUDA_CALLGRAPH"
	.align	4
	.sectionentsize	8
	.align		4
        /*0000*/ 	.word	0x00000000
	.align		4
        /*0004*/ 	.word	0xffffffff
	.align		4
        /*0008*/ 	.word	0x00000000
	.align		4
        /*000c*/ 	.word	0xfffffffe
	.align		4
        /*0010*/ 	.word	0x00000000
	.align		4
        /*0014*/ 	.word	0xfffffffd
	.align		4
        /*0018*/ 	.word	0x00000000
	.align		4
        /*001c*/ 	.word	0xfffffffc


//--------------------- .text._Z15vectorAddKernelPfS_S_i --------------------------
	.section	.text._Z15vectorAddKernelPfS_S_i,"ax",@progbits
	.align	128
        .global         _Z15vectorAddKernelPfS_S_i
        .type           _Z15vectorAddKernelPfS_S_i,@function
        .size           _Z15vectorAddKernelPfS_S_i,(.L_x_1 - _Z15vectorAddKernelPfS_S_i)
        .other          _Z15vectorAddKernelPfS_S_i,@"STO_CUDA_ENTRY STV_DEFAULT"
_Z15vectorAddKernelPfS_S_i:
.text._Z15vectorAddKernelPfS_S_i:
[----:B------:R-:W-:Y:S01]  /*0000*/  LDC R1, c[0x0][0x37c] ;  /* 0x0000df00ff017b82 */ /* 0x000fe20000000800 */
[----:B------:R-:W0:Y:S01]  /*0010*/  S2R R9, SR_TID.X ;  /* 0x0000000000097919 */ /* 0x000e220000002100 */
[----:B------:R-:W0:Y:S01]  /*0020*/  LDCU UR4, c[0x0][0x360] ;  /* 0x00006c00ff0477ac */ /* 0x000e220008000800 */
[----:B------:R-:W0:Y:S01]  /*0030*/  S2R R0, SR_CTAID.X ;  /* 0x0000000000007919 */ /* 0x000e220000002500 */
[----:B------:R-:W1:Y:S01]  /*0040*/  LDCU UR5, c[0x0][0x398] ;  /* 0x00007300ff0577ac */ /* 0x000e620008000800 */
[----:B0-----:R-:W-:-:S05]  /*0050*/  IMAD R9, R0, UR4, R9 ;  /* 0x0000000400097c24 */ /* 0x001fca000f8e0209 */
[----:B-1----:R-:W-:-:S13]  /*0060*/  ISETP.GT.AND P0, PT, R9, UR5, PT ;  /* 0x0000000509007c0c */ /* 0x002fda000bf04270 */
[----:B------:R-:W-:Y:S05]  /*0070*/  @P0 EXIT ;  /* 0x000000000000094d */ /* 0x000fea0003800000 */
[----:B------:R-:W0:Y:S01]  /*0080*/  LDC.64 R2, c[0x0][0x380] ;  /* 0x0000e000ff027b82 */ /* 0x000e220000000a00 */
[----:B------:R-:W1:Y:S07]  /*0090*/  LDCU.64 UR4, c[0x0][0x358] ;  /* 0x00006b00ff0477ac */ /* 0x000e6e0008000a00 */
[----:B------:R-:W2:Y:S08]  /*00a0*/  LDC.64 R4, c[0x0][0x388] ;  /* 0x0000e200ff047b82 */ /* 0x000eb00000000a00 */
[----:B------:R-:W3:Y:S01]  /*00b0*/  LDC.64 R6, c[0x0][0x390] ;  /* 0x0000e400ff067b82 */ /* 0x000ee20000000a00 */
[----:B0-----:R-:W-:-:S06]  /*00c0*/  IMAD.WIDE R2, R9, 0x4, R2 ;  /* 0x0000000409027825 */ /* 0x001fcc00078e0202 */
[----:B-1----:R-:W4:Y:S01]  /*00d0*/  LDG.E R2, desc[UR4][R2.64] ;  /* 0x0000000402027981 */ /* 0x002f22000c1e1900 */
[----:B--2---:R-:W-:-:S06]  /*00e0*/  IMAD.WIDE R4, R9, 0x4, R4 ;  /* 0x0000000409047825 */ /* 0x004fcc00078e0204 */
[----:B------:R-:W4:Y:S01]  /*00f0*/  LDG.E R5, desc[UR4][R4.64] ;  /* 0x0000000404057981 */ /* 0x000f22000c1e1900 */
[----:B---3--:R-:W-:-:S04]  /*0100*/  IMAD.WIDE R6, R9, 0x4, R6 ;  /* 0x0000000409067825 */ /* 0x008fc800078e0206 */
[----:B----4-:R-:W-:-:S05]  /*0110*/  FADD R9, R2, R5 ;  /* 0x0000000502097221 */ /* 0x010fca0000000000 */
[----:B------:R-:W-:Y:S01]  /*0120*/  STG.E desc[UR4][R6.64], R9 ;  /* 0x0000000906007986 */ /* 0x000fe2000c101904 */
[----:B------:R-:W-:Y:S05]  /*0130*/  EXIT ;  /* 0x000000000000794d */ /* 0x000fea0003800000 */
.L_x_0:
[----:B------:R-:W-:-:S00]  /*0140*/  BRA `(.L_x_0) ;  /* 0xfffffffc00fc7947 */ /* 0x000fc0000383ffff */
[----:B------:R-:W-:-:S00]  /*0150*/  NOP ;  /* 0x0000000000007918 */ /* 0x000fc00000000000 */
        /* <DEDUP_REMOVED lines=10> */
.L_x_1:


//--------------------- .nv.shared.reserved.0     --------------------------
	.section	.nv.shared.reserved.0,"aw",@nobits
	.weak		__nv_reservedSMEM_offset_0_alias
	.size		__nv_reservedSMEM_offset_0_alias, 0, 64
	.other		__nv_reservedSMEM_offset_0_alias,@"STO_CUDA_RESERVED_SHARED STV_DEFAULT"
__nv_reservedSMEM_offset_0_alias:
	.zero		0
	.zero		64


//--------------------- .nv.constant0._Z15vectorAddKernelPfS_S_i --------------------------
	.section	.nv.constant0._Z15vectorAddKernelPfS_S_i,"a",@progbits
	.sectionflags	@""
	.align	4
.nv.constant0._Z15vectorAddKernelPfS_S_i:
	.zero		924


//--------------------- SYMBOLS --------------------------

	.type		.nv.reservedSmem.offset0,@object
	.size		.nv.reservedSmem.offset0,0x4
